//
// Generated by NVIDIA NVVM Compiler
//
// Compiler Build ID: CL-36424714
// Cuda compilation tools, release 13.0, V13.0.88
// Based on NVVM 20.0.0
//

.version 9.0
.target sm_100
.address_size 64

	// .globl	_Z12transposeRowPfS_ii

.visible .entry _Z12transposeRowPfS_ii(
	.param .u64 .ptr .align 1 _Z12transposeRowPfS_ii_param_0,
	.param .u64 .ptr .align 1 _Z12transposeRowPfS_ii_param_1,
	.param .u32 _Z12transposeRowPfS_ii_param_2,
	.param .u32 _Z12transposeRowPfS_ii_param_3
)
{
	.reg .pred 	%p<4>;
	.reg .b32 	%r<15>;
	.reg .b32 	%f<2>;
	.reg .b64 	%rd<9>;

	ld.param.u64 	%rd1, [_Z12transposeRowPfS_ii_param_0];
	ld.param.u64 	%rd2, [_Z12transposeRowPfS_ii_param_1];
	ld.param.u32 	%r3, [_Z12transposeRowPfS_ii_param_2];
	ld.param.u32 	%r5, [_Z12transposeRowPfS_ii_param_3];
	mov.u32 	%r6, %ntid.x;
	mov.u32 	%r7, %ctaid.x;
	mov.u32 	%r8, %tid.x;
	mad.lo.s32 	%r1, %r6, %r7, %r8;
	mov.u32 	%r9, %ntid.y;
	mov.u32 	%r10, %ctaid.y;
	mov.u32 	%r11, %tid.y;
	mad.lo.s32 	%r12, %r9, %r10, %r11;
	setp.ge.u32 	%p1, %r1, %r3;
	setp.ge.u32 	%p2, %r12, %r5;
	or.pred  	%p3, %p1, %p2;
	@%p3 bra 	$L__BB0_2;
	cvta.to.global.u64 	%rd3, %rd2;
	cvta.to.global.u64 	%rd4, %rd1;
	mad.lo.s32 	%r13, %r3, %r12, %r1;
	mul.wide.u32 	%rd5, %r13, 4;
	add.s64 	%rd6, %rd3, %rd5;
	ld.global.f32 	%f1, [%rd6];
	mad.lo.s32 	%r14, %r5, %r1, %r12;
	mul.wide.u32 	%rd7, %r14, 4;
	add.s64 	%rd8, %rd4, %rd7;
	st.global.f32 	[%rd8], %f1;
$L__BB0_2:
	ret;

}
	// .globl	_Z12transposeColPfS_ii
.visible .entry _Z12transposeColPfS_ii(
	.param .u64 .ptr .align 1 _Z12transposeColPfS_ii_param_0,
	.param .u64 .ptr .align 1 _Z12transposeColPfS_ii_param_1,
	.param .u32 _Z12transposeColPfS_ii_param_2,
	.param .u32 _Z12transposeColPfS_ii_param_3
)
{
	.reg .pred 	%p<4>;
	.reg .b32 	%r<15>;
	.reg .b32 	%f<2>;
	.reg .b64 	%rd<9>;

	ld.param.u64 	%rd1, [_Z12transposeColPfS_ii_param_0];
	ld.param.u64 	%rd2, [_Z12transposeColPfS_ii_param_1];
	ld.param.u32 	%r5, [_Z12transposeColPfS_ii_param_2];
	ld.param.u32 	%r4, [_Z12transposeColPfS_ii_param_3];
	mov.u32 	%r6, %ntid.x;
	mov.u32 	%r7, %ctaid.x;
	mov.u32 	%r8, %tid.x;
	mad.lo.s32 	%r1, %r6, %r7, %r8;
	mov.u32 	%r9, %ntid.y;
	mov.u32 	%r10, %ctaid.y;
	mov.u32 	%r11, %tid.y;
	mad.lo.s32 	%r12, %r9, %r10, %r11;
	setp.ge.u32 	%p1, %r1, %r4;
	setp.ge.u32 	%p2, %r12, %r5;
	or.pred  	%p3, %p1, %p2;
	@%p3 bra 	$L__BB1_2;
	cvta.to.global.u64 	%rd3, %rd2;
	cvta.to.global.u64 	%rd4, %rd1;
	mad.lo.s32 	%r13, %r5, %r1, %r12;
	mul.wide.u32 	%rd5, %r13, 4;
	add.s64 	%rd6, %rd3, %rd5;
	ld.global.f32 	%f1, [%rd6];
	mad.lo.s32 	%r14, %r4, %r12, %r1;
	mul.wide.u32 	%rd7, %r14, 4;
	add.s64 	%rd8, %rd4, %rd7;
	st.global.f32 	[%rd8], %f1;
$L__BB1_2:
	ret;

}


// ===== COMPILED SASS (sm_100) =====

	.target	sm_100

	.elftype	@"ET_EXEC"


//--------------------- .note.nv.tkinfo           --------------------------
	.section	.note.nv.tkinfo,"",@"SHT_NOTE"
	.sectionflags	@"SHF_NOTE_NV_TKINFO"
	.tkinfo
        /*0018*/ 	.word	0x00000002
        /*0030*/ 	.string	""
        /*0030*/ 	.string	"ptxas"
        /*0030*/ 	.string	"Cuda compilation tools, release 13.0, V13.0.88"
        /*0030*/ 	.string	"Build cuda_13.0.r13.0/compiler.36424714_0"
        /*0030*/ 	.string	"-arch sm_100 -m 64 "



//--------------------- .note.nv.cuinfo           --------------------------
	.section	.note.nv.cuinfo,"",@"SHT_NOTE"
	.sectionflags	@"SHF_NOTE_NV_CUINFO"
        /*0018*/ 	.short	0x0002
        /*001a*/ 	.short	0x0064
        /*001c*/ 	.short	0x0082
	.zero		2


//--------------------- .nv.info                  --------------------------
	.section	.nv.info,"",@"SHT_CUDA_INFO"
	.align	4


	//----- nvinfo : EIATTR_REGCOUNT
	.align		4
        /*0000*/ 	.byte	0x04, 0x2f
        /*0002*/ 	.short	(.L_1 - .L_0)
	.align		4
.L_0:
        /*0004*/ 	.word	index@(_Z12transposeRowPfS_ii)
        /*0008*/ 	.word	0x0000000a


	//----- nvinfo : EIATTR_FRAME_SIZE
	.align		4
.L_1:
        /*000c*/ 	.byte	0x04, 0x11
        /*000e*/ 	.short	(.L_3 - .L_2)
	.align		4
.L_2:
        /*0010*/ 	.word	index@(_Z12transposeRowPfS_ii)
        /*0014*/ 	.word	0x00000000


	//----- nvinfo : EIATTR_REGCOUNT
	.align		4
.L_3:
        /*0018*/ 	.byte	0x04, 0x2f
        /*001a*/ 	.short	(.L_5 - .L_4)
	.align		4
.L_4:
        /*001c*/ 	.word	index@(_Z12transposeColPfS_ii)
        /*0020*/ 	.word	0x0000000a


	//----- nvinfo : EIATTR_FRAME_SIZE
	.align		4
.L_5:
        /*0024*/ 	.byte	0x04, 0x11
        /*0026*/ 	.short	(.L_7 - .L_6)
	.align		4
.L_6:
        /*0028*/ 	.word	index@(_Z12transposeColPfS_ii)
        /*002c*/ 	.word	0x00000000


	//----- nvinfo : EIATTR_MIN_STACK_SIZE
	.align		4
.L_7:
        /*0030*/ 	.byte	0x04, 0x12
        /*0032*/ 	.short	(.L_9 - .L_8)
	.align		4
.L_8:
        /*0034*/ 	.word	index@(_Z12transposeColPfS_ii)
        /*0038*/ 	.word	0x00000000


	//----- nvinfo : EIATTR_MIN_STACK_SIZE
	.align		4
.L_9:
        /*003c*/ 	.byte	0x04, 0x12
        /*003e*/ 	.short	(.L_11 - .L_10)
	.align		4
.L_10:
        /*0040*/ 	.word	index@(_Z12transposeRowPfS_ii)
        /*0044*/ 	.word	0x00000000
.L_11:


//--------------------- .nv.compat                --------------------------
	.section	.nv.compat,"",@"SHT_CUDA_COMPAT_INFO"
	.align	4
        /*0000*/ 	.byte	0x02, 0x09, 0x00, 0x00, 0x02, 0x02, 0x01, 0x00, 0x02, 0x05, 0x05, 0x00, 0x03, 0x07, 0x01, 0x01
        /*0010*/ 	.byte	0x02, 0x03, 0x00, 0x00, 0x02, 0x06, 0x01, 0x00, 0x04, 0x0b, 0x08, 0x00, 0x09, 0x00, 0x00, 0x00
        /*0020*/ 	.byte	0x00, 0x00, 0x00, 0x00


//--------------------- .nv.info._Z12transposeColPfS_ii --------------------------
	.section	.nv.info._Z12transposeColPfS_ii,"",@"SHT_CUDA_INFO"
	.sectionflags	@""
	.align	4


	//----- nvinfo : EIATTR_CUDA_API_VERSION
	.align		4
        /*0000*/ 	.byte	0x04, 0x37
        /*0002*/ 	.short	(.L_13 - .L_12)
.L_12:
        /*0004*/ 	.word	0x00000082


	//----- nvinfo : EIATTR_KPARAM_INFO
	.align		4
.L_13:
        /*0008*/ 	.byte	0x04, 0x17
        /*000a*/ 	.short	(.L_15 - .L_14)
.L_14:
        /*000c*/ 	.word	0x00000000
        /*0010*/ 	.short	0x0003
        /*0012*/ 	.short	0x0014
        /*0014*/ 	.byte	0x00, 0xf0, 0x11, 0x00


	//----- nvinfo : EIATTR_KPARAM_INFO
	.align		4
.L_15:
        /*0018*/ 	.byte	0x04, 0x17
        /*001a*/ 	.short	(.L_17 - .L_16)
.L_16:
        /*001c*/ 	.word	0x00000000
        /*0020*/ 	.short	0x0002
        /*0022*/ 	.short	0x0010
        /*0024*/ 	.byte	0x00, 0xf0, 0x11, 0x00


	//----- nvinfo : EIATTR_KPARAM_INFO
	.align		4
.L_17:
        /*0028*/ 	.byte	0x04, 0x17
        /*002a*/ 	.short	(.L_19 - .L_18)
.L_18:
        /*002c*/ 	.word	0x00000000
        /*0030*/ 	.short	0x0001
        /*0032*/ 	.short	0x0008
        /*0034*/ 	.byte	0x00, 0xf5, 0x21, 0x00


	//----- nvinfo : EIATTR_KPARAM_INFO
	.align		4
.L_19:
        /*0038*/ 	.byte	0x04, 0x17
        /*003a*/ 	.short	(.L_21 - .L_20)
.L_20:
        /*003c*/ 	.word	0x00000000
        /*0040*/ 	.short	0x0000
        /*0042*/ 	.short	0x0000
        /*0044*/ 	.byte	0x00, 0xf5, 0x21, 0x00


	//----- nvinfo : EIATTR_SPARSE_MMA_MASK
	.align		4
.L_21:
        /*0048*/ 	.byte	0x03, 0x50
        /*004a*/ 	.short	0x0000


	//----- nvinfo : EIATTR_MAXREG_COUNT
	.align		4
        /*004c*/ 	.byte	0x03, 0x1b
        /*004e*/ 	.short	0x00ff


	//----- nvinfo : EIATTR_MERCURY_ISA_VERSION
	.align		4
        /*0050*/ 	.byte	0x03, 0x5f
        /*0052*/ 	.short	0x0101


	//----- nvinfo : EIATTR_VRC_CTA_INIT_COUNT
	.align		4
        /*0054*/ 	.byte	0x02, 0x4a
	.zero		1
	.zero		1


	//----- nvinfo : EIATTR_EXIT_INSTR_OFFSETS
	.align		4
        /*0058*/ 	.byte	0x04, 0x1c
        /*005a*/ 	.short	(.L_23 - .L_22)


	//   ....[0]....
.L_22:
        /*005c*/ 	.word	0x000000c0


	//   ....[1]....
        /*0060*/ 	.word	0x00000160


	//----- nvinfo : EIATTR_CBANK_PARAM_SIZE
	.align		4
.L_23:
        /*0064*/ 	.byte	0x03, 0x19
        /*0066*/ 	.short	0x0018


	//----- nvinfo : EIATTR_PARAM_CBANK
	.align		4
        /*0068*/ 	.byte	0x04, 0x0a
        /*006a*/ 	.short	(.L_25 - .L_24)
	.align		4
.L_24:
        /*006c*/ 	.word	index@(.nv.constant0._Z12transposeColPfS_ii)
        /*0070*/ 	.short	0x0380
        /*0072*/ 	.short	0x0018


	//----- nvinfo : EIATTR_SW_WAR
	.align		4
.L_25:
        /*0074*/ 	.byte	0x04, 0x36
        /*0076*/ 	.short	(.L_27 - .L_26)
.L_26:
        /*0078*/ 	.word	0x00000008
.L_27:


//--------------------- .nv.info._Z12transposeRowPfS_ii --------------------------
	.section	.nv.info._Z12transposeRowPfS_ii,"",@"SHT_CUDA_INFO"
	.sectionflags	@""
	.align	4


	//----- nvinfo : EIATTR_CUDA_API_VERSION
	.align		4
        /*0000*/ 	.byte	0x04, 0x37
        /*0002*/ 	.short	(.L_29 - .L_28)
.L_28:
        /*0004*/ 	.word	0x00000082


	//----- nvinfo : EIATTR_KPARAM_INFO
	.align		4
.L_29:
        /*0008*/ 	.byte	0x04, 0x17
        /*000a*/ 	.short	(.L_31 - .L_30)
.L_30:
        /*000c*/ 	.word	0x00000000
        /*0010*/ 	.short	0x0003
        /*0012*/ 	.short	0x0014
        /*0014*/ 	.byte	0x00, 0xf0, 0x11, 0x00


	//----- nvinfo : EIATTR_KPARAM_INFO
	.align		4
.L_31:
        /*0018*/ 	.byte	0x04, 0x17
        /*001a*/ 	.short	(.L_33 - .L_32)
.L_32:
        /*001c*/ 	.word	0x00000000
        /*0020*/ 	.short	0x0002
        /*0022*/ 	.short	0x0010
        /*0024*/ 	.byte	0x00, 0xf0, 0x11, 0x00


	//----- nvinfo : EIATTR_KPARAM_INFO
	.align		4
.L_33:
        /*0028*/ 	.byte	0x04, 0x17
        /*002a*/ 	.short	(.L_35 - .L_34)
.L_34:
        /*002c*/ 	.word	0x00000000
        /*0030*/ 	.short	0x0001
        /*0032*/ 	.short	0x0008
        /*0034*/ 	.byte	0x00, 0xf5, 0x21, 0x00


	//----- nvinfo : EIATTR_KPARAM_INFO
	.align		4
.L_35:
        /*0038*/ 	.byte	0x04, 0x17
        /*003a*/ 	.short	(.L_37 - .L_36)
.L_36:
        /*003c*/ 	.word	0x00000000
        /*0040*/ 	.short	0x0000
        /*0042*/ 	.short	0x0000
        /*0044*/ 	.byte	0x00, 0xf5, 0x21, 0x00


	//----- nvinfo : EIATTR_SPARSE_MMA_MASK
	.align		4
.L_37:
        /*0048*/ 	.byte	0x03, 0x50
        /*004a*/ 	.short	0x0000


	//----- nvinfo : EIATTR_MAXREG_COUNT
	.align		4
        /*004c*/ 	.byte	0x03, 0x1b
        /*004e*/ 	.short	0x00ff


	//----- nvinfo : EIATTR_MERCURY_ISA_VERSION
	.align		4
        /*0050*/ 	.byte	0x03, 0x5f
        /*0052*/ 	.short	0x0101


	//----- nvinfo : EIATTR_VRC_CTA_INIT_COUNT
	.align		4
        /*0054*/ 	.byte	0x02, 0x4a
	.zero		1
	.zero		1


	//----- nvinfo : EIATTR_EXIT_INSTR_OFFSETS
	.align		4
        /*0058*/ 	.byte	0x04, 0x1c
        /*005a*/ 	.short	(.L_39 - .L_38)


	//   ....[0]....
.L_38:
        /*005c*/ 	.word	0x000000c0


	//   ....[1]....
        /*0060*/ 	.word	0x00000160


	//----- nvinfo : EIATTR_CBANK_PARAM_SIZE
	.align		4
.L_39:
        /*0064*/ 	.byte	0x03, 0x19
        /*0066*/ 	.short	0x0018


	//----- nvinfo : EIATTR_PARAM_CBANK
	.align		4
        /*0068*/ 	.byte	0x04, 0x0a
        /*006a*/ 	.short	(.L_41 - .L_40)
	.align		4
.L_40:
        /*006c*/ 	.word	index@(.nv.constant0._Z12transposeRowPfS_ii)
        /*0070*/ 	.short	0x0380
        /*0072*/ 	.short	0x0018


	//----- nvinfo : EIATTR_SW_WAR
	.align		4
.L_41:
        /*0074*/ 	.byte	0x04, 0x36
        /*0076*/ 	.short	(.L_43 - .L_42)
.L_42:
        /*0078*/ 	.word	0x00000008
.L_43:


//--------------------- .nv.callgraph             --------------------------
	.section	.nv.callgraph,"",@"SHT_CUDA_CALLGRAPH"
	.align	4
	.sectionentsize	8
	.align		4
        /*0000*/ 	.word	0x00000000
	.align		4
        /*0004*/ 	.word	0xffffffff
	.align		4
        /*0008*/ 	.word	0x00000000
	.align		4
        /*000c*/ 	.word	0xfffffffe
	.align		4
        /*0010*/ 	.word	0x00000000
	.align		4
        /*0014*/ 	.word	0xfffffffd
	.align		4
        /*0018*/ 	.word	0x00000000
	.align		4
        /*001c*/ 	.word	0xfffffffc


//--------------------- .text._Z12transposeColPfS_ii --------------------------
	.section	.text._Z12transposeColPfS_ii,"ax",@progbits
	.align	128
        .global         _Z12transposeColPfS_ii
        .type           _Z12transposeColPfS_ii,@function
        .size           _Z12transposeColPfS_ii,(.L_x_2 - _Z12transposeColPfS_ii)
        .other          _Z12transposeColPfS_ii,@"STO_CUDA_ENTRY STV_DEFAULT"
_Z12transposeColPfS_ii:
.text._Z12transposeColPfS_ii:
[----:B------:R-:W-:Y:S01]  /*0000*/  LDC R1, c[0x0][0x37c] ;  /* 0x0000df00ff017b82 */ /* 0x000fe20000000800 */
[----:B------:R-:W0:Y:S01]  /*0010*/  S2R R7, SR_CTAID.Y ;  /* 0x0000000000077919 */ /* 0x000e220000002600 */
[----:B------:R-:W1:Y:S01]  /*0020*/  LDCU UR4, c[0x0][0x360] ;  /* 0x00006c00ff0477ac */ /* 0x000e620008000800 */
[----:B------:R-:W0:Y:S01]  /*0030*/  S2R R2, SR_TID.Y ;  /* 0x0000000000027919 */ /* 0x000e220000002200 */
[----:B------:R-:W0:Y:S01]  /*0040*/  LDCU UR5, c[0x0][0x364] ;  /* 0x00006c80ff0577ac */ /* 0x000e220008000800 */
[----:B------:R-:W1:Y:S01]  /*0050*/  S2R R0, SR_CTAID.X ;  /* 0x0000000000007919 */ /* 0x000e620000002500 */
[----:B------:R-:W2:Y:S01]  /*0060*/  LDCU.64 UR6, c[0x0][0x390] ;  /* 0x00007200ff0677ac */ /* 0x000ea20008000a00 */
[----:B------:R-:W1:Y:S01]  /*0070*/  S2R R3, SR_TID.X ;  /* 0x0000000000037919 */ /* 0x000e620000002100 */
[----:B0-----:R-:W-:-:S05]  /*0080*/  IMAD R7, R7, UR5, R2 ;  /* 0x0000000507077c24 */ /* 0x001fca000f8e0202 */
[----:B--2---:R-:W-:Y:S01]  /*0090*/  ISETP.GE.U32.AND P0, PT, R7, UR6, PT ;  /* 0x0000000607007c0c */ /* 0x004fe2000bf06070 */
[----:B-1----:R-:W-:-:S05]  /*00a0*/  IMAD R0, R0, UR4, R3 ;  /* 0x0000000400007c24 */ /* 0x002fca000f8e0203 */
[----:B------:R-:W-:-:S13]  /*00b0*/  ISETP.GE.U32.OR P0, PT, R0, UR7, P0 ;  /* 0x0000000700007c0c */ /* 0x000fda0008706470 */
[----:B------:R-:W-:Y:S05]  /*00c0*/  @P0 EXIT ;  /* 0x000000000000094d */ /* 0x000fea0003800000 */
[----:B------:R-:W0:Y:S01]  /*00d0*/  LDC.64 R2, c[0x0][0x388] ;  /* 0x0000e200ff027b82 */ /* 0x000e220000000a00 */
[----:B------:R-:W1:Y:S01]  /*00e0*/  LDCU.64 UR4, c[0x0][0x358] ;  /* 0x00006b00ff0477ac */ /* 0x000e620008000a00 */
[----:B------:R-:W-:-:S04]  /*00f0*/  IMAD R5, R0, UR6, R7 ;  /* 0x0000000600057c24 */ /* 0x000fc8000f8e0207 */
[----:B0-----:R-:W-:Y:S02]  /*0100*/  IMAD.WIDE.U32 R2, R5, 0x4, R2 ;  /* 0x0000000405027825 */ /* 0x001fe400078e0002 */
[----:B------:R-:W0:Y:S04]  /*0110*/  LDC.64 R4, c[0x0][0x380] ;  /* 0x0000e000ff047b82 */ /* 0x000e280000000a00 */
[----:B-1----:R-:W2:Y:S01]  /*0120*/  LDG.E R3, desc[UR4][R2.64] ;  /* 0x0000000402037981 */ /* 0x002ea2000c1e1900 */
[----:B------:R-:W-:-:S04]  /*0130*/  IMAD R7, R7, UR7, R0 ;  /* 0x0000000707077c24 */ /* 0x000fc8000f8e0200 */
[----:B0-----:R-:W-:-:S05]  /*0140*/  IMAD.WIDE.U32 R4, R7, 0x4, R4 ;  /* 0x0000000407047825 */ /* 0x001fca00078e0004 */
[----:B--2---:R-:W-:Y:S01]  /*0150*/  STG.E desc[UR4][R4.64], R3 ;  /* 0x0000000304007986 */ /* 0x004fe2000c101904 */
[----:B------:R-:W-:Y:S05]  /*0160*/  EXIT ;  /* 0x000000000000794d */ /* 0x000fea0003800000 */
.L_x_0:
[----:B------:R-:W-:-:S00]  /*0170*/  BRA `(.L_x_0) ;  /* 0xfffffffc00fc7947 */ /* 0x000fc0000383ffff */
[----:B------:R-:W-:-:S00]  /*0180*/  NOP ;  /* 0x0000000000007918 */ /* 0x000fc00000000000 */
[----:B------:R-:W-:-:S00]  /*0190*/  NOP ;  /* 0x0000000000007918 */ /* 0x000fc00000000000 */
[----:B------:R-:W-:-:S00]  /*01a0*/  NOP ;  /* 0x0000000000007918 */ /* 0x000fc00000000000 */
[----:B------:R-:W-:-:S00]  /*01b0*/  NOP ;  /* 0x0000000000007918 */ /* 0x000fc00000000000 */
[----:B------:R-:W-:-:S00]  /*01c0*/  NOP ;  /* 0x0000000000007918 */ /* 0x000fc00000000000 */
[----:B------:R-:W-:-:S00]  /*01d0*/  NOP ;  /* 0x0000000000007918 */ /* 0x000fc00000000000 */
[----:B------:R-:W-:-:S00]  /*01e0*/  NOP ;  /* 0x0000000000007918 */ /* 0x000fc00000000000 */
[----:B------:R-:W-:-:S00]  /*01f0*/  NOP ;  /* 0x0000000000007918 */ /* 0x000fc00000000000 */
.L_x_2:


//--------------------- .text._Z12transposeRowPfS_ii --------------------------
	.section	.text._Z12transposeRowPfS_ii,"ax",@progbits
	.align	128
        .global         _Z12transposeRowPfS_ii
        .type           _Z12transposeRowPfS_ii,@function
        .size           _Z12transposeRowPfS_ii,(.L_x_3 - _Z12transposeRowPfS_ii)
        .other          _Z12transposeRowPfS_ii,@"STO_CUDA_ENTRY STV_DEFAULT"
_Z12transposeRowPfS_ii:
.text._Z12transposeRowPfS_ii:
        /* <DEDUP_REMOVED lines=23> */
.L_x_1:
        /* <DEDUP_REMOVED lines=9> */
.L_x_3:


//--------------------- .nv.shared.reserved.0     --------------------------
	.section	.nv.shared.reserved.0,"aw",@nobits
	.weak		__nv_reservedSMEM_offset_0_alias
	.size		__nv_reservedSMEM_offset_0_alias, 0, 64
	.other		__nv_reservedSMEM_offset_0_alias,@"STO_CUDA_RESERVED_SHARED STV_DEFAULT"
__nv_reservedSMEM_offset_0_alias:
	.zero		0
	.zero		64


//--------------------- .nv.constant0._Z12transposeColPfS_ii --------------------------
	.section	.nv.constant0._Z12transposeColPfS_ii,"a",@progbits
	.sectionflags	@""
	.align	4
.nv.constant0._Z12transposeColPfS_ii:
	.zero		920


//--------------------- .nv.constant0._Z12transposeRowPfS_ii --------------------------
	.section	.nv.constant0._Z12transposeRowPfS_ii,"a",@progbits
	.sectionflags	@""
	.align	4
.nv.constant0._Z12transposeRowPfS_ii:
	.zero		920


//--------------------- SYMBOLS --------------------------

	.type		.nv.reservedSmem.offset0,@object
	.size		.nv.reservedSmem.offset0,0x4
